//
// Generated by NVIDIA NVVM Compiler
//
// Compiler Build ID: CL-36424714
// Cuda compilation tools, release 13.0, V13.0.88
// Based on NVVM 20.0.0
//

.version 9.0
.target sm_100
.address_size 64

	// .globl	_Z15vectorAddGlobalPfS_S_i
.extern .shared .align 16 .b8 temp[];

.visible .entry _Z15vectorAddGlobalPfS_S_i(
	.param .u64 .ptr .align 1 _Z15vectorAddGlobalPfS_S_i_param_0,
	.param .u64 .ptr .align 1 _Z15vectorAddGlobalPfS_S_i_param_1,
	.param .u64 .ptr .align 1 _Z15vectorAddGlobalPfS_S_i_param_2,
	.param .u32 _Z15vectorAddGlobalPfS_S_i_param_3
)
{
	.reg .pred 	%p<2>;
	.reg .b32 	%r<6>;
	.reg .b32 	%f<4>;
	.reg .b64 	%rd<11>;

	ld.param.u64 	%rd1, [_Z15vectorAddGlobalPfS_S_i_param_0];
	ld.param.u64 	%rd2, [_Z15vectorAddGlobalPfS_S_i_param_1];
	ld.param.u64 	%rd3, [_Z15vectorAddGlobalPfS_S_i_param_2];
	ld.param.u32 	%r2, [_Z15vectorAddGlobalPfS_S_i_param_3];
	mov.u32 	%r3, %ctaid.x;
	mov.u32 	%r4, %ntid.x;
	mov.u32 	%r5, %tid.x;
	mad.lo.s32 	%r1, %r3, %r4, %r5;
	setp.ge.s32 	%p1, %r1, %r2;
	@%p1 bra 	$L__BB0_2;
	cvta.to.global.u64 	%rd4, %rd1;
	cvta.to.global.u64 	%rd5, %rd2;
	cvta.to.global.u64 	%rd6, %rd3;
	mul.wide.s32 	%rd7, %r1, 4;
	add.s64 	%rd8, %rd4, %rd7;
	ld.global.f32 	%f1, [%rd8];
	add.s64 	%rd9, %rd5, %rd7;
	ld.global.f32 	%f2, [%rd9];
	add.f32 	%f3, %f1, %f2;
	add.s64 	%rd10, %rd6, %rd7;
	st.global.f32 	[%rd10], %f3;
$L__BB0_2:
	ret;

}
	// .globl	_Z15vectorAddSharedPfS_S_i
.visible .entry _Z15vectorAddSharedPfS_S_i(
	.param .u64 .ptr .align 1 _Z15vectorAddSharedPfS_S_i_param_0,
	.param .u64 .ptr .align 1 _Z15vectorAddSharedPfS_S_i_param_1,
	.param .u64 .ptr .align 1 _Z15vectorAddSharedPfS_S_i_param_2,
	.param .u32 _Z15vectorAddSharedPfS_S_i_param_3
)
{
	.reg .pred 	%p<2>;
	.reg .b32 	%r<9>;
	.reg .b32 	%f<5>;
	.reg .b64 	%rd<11>;

	ld.param.u64 	%rd1, [_Z15vectorAddSharedPfS_S_i_param_0];
	ld.param.u64 	%rd2, [_Z15vectorAddSharedPfS_S_i_param_1];
	ld.param.u64 	%rd3, [_Z15vectorAddSharedPfS_S_i_param_2];
	ld.param.u32 	%r3, [_Z15vectorAddSharedPfS_S_i_param_3];
	mov.u32 	%r4, %ctaid.x;
	mov.u32 	%r5, %ntid.x;
	mov.u32 	%r1, %tid.x;
	mad.lo.s32 	%r2, %r4, %r5, %r1;
	setp.ge.s32 	%p1, %r2, %r3;
	@%p1 bra 	$L__BB1_2;
	cvta.to.global.u64 	%rd4, %rd1;
	cvta.to.global.u64 	%rd5, %rd2;
	cvta.to.global.u64 	%rd6, %rd3;
	mul.wide.s32 	%rd7, %r2, 4;
	add.s64 	%rd8, %rd4, %rd7;
	ld.global.f32 	%f1, [%rd8];
	add.s64 	%rd9, %rd5, %rd7;
	ld.global.f32 	%f2, [%rd9];
	add.f32 	%f3, %f1, %f2;
	shl.b32 	%r6, %r1, 2;
	mov.u32 	%r7, temp;
	add.s32 	%r8, %r7, %r6;
	st.shared.f32 	[%r8], %f3;
	bar.sync 	0;
	ld.shared.f32 	%f4, [%r8];
	add.s64 	%rd10, %rd6, %rd7;
	st.global.f32 	[%rd10], %f4;
$L__BB1_2:
	ret;

}
	// .globl	_Z17vectorAddRegisterPfS_S_i
.visible .entry _Z17vectorAddRegisterPfS_S_i(
	.param .u64 .ptr .align 1 _Z17vectorAddRegisterPfS_S_i_param_0,
	.param .u64 .ptr .align 1 _Z17vectorAddRegisterPfS_S_i_param_1,
	.param .u64 .ptr .align 1 _Z17vectorAddRegisterPfS_S_i_param_2,
	.param .u32 _Z17vectorAddRegisterPfS_S_i_param_3
)
{
	.reg .pred 	%p<2>;
	.reg .b32 	%r<6>;
	.reg .b32 	%f<4>;
	.reg .b64 	%rd<11>;

	ld.param.u64 	%rd1, [_Z17vectorAddRegisterPfS_S_i_param_0];
	ld.param.u64 	%rd2, [_Z17vectorAddRegisterPfS_S_i_param_1];
	ld.param.u64 	%rd3, [_Z17vectorAddRegisterPfS_S_i_param_2];
	ld.param.u32 	%r2, [_Z17vectorAddRegisterPfS_S_i_param_3];
	mov.u32 	%r3, %ctaid.x;
	mov.u32 	%r4, %ntid.x;
	mov.u32 	%r5, %tid.x;
	mad.lo.s32 	%r1, %r3, %r4, %r5;
	setp.ge.s32 	%p1, %r1, %r2;
	@%p1 bra 	$L__BB2_2;
	cvta.to.global.u64 	%rd4, %rd1;
	cvta.to.global.u64 	%rd5, %rd2;
	cvta.to.global.u64 	%rd6, %rd3;
	mul.wide.s32 	%rd7, %r1, 4;
	add.s64 	%rd8, %rd4, %rd7;
	ld.global.f32 	%f1, [%rd8];
	add.s64 	%rd9, %rd5, %rd7;
	ld.global.f32 	%f2, [%rd9];
	add.f32 	%f3, %f1, %f2;
	add.s64 	%rd10, %rd6, %rd7;
	st.global.f32 	[%rd10], %f3;
$L__BB2_2:
	ret;

}


// ===== COMPILED SASS (sm_100) =====

	.target	sm_100

	.elftype	@"ET_EXEC"


//--------------------- .note.nv.tkinfo           --------------------------
	.section	.note.nv.tkinfo,"",@"SHT_NOTE"
	.sectionflags	@"SHF_NOTE_NV_TKINFO"
	.tkinfo
        /*0018*/ 	.word	0x00000002
        /*0030*/ 	.string	""
        /*0030*/ 	.string	"ptxas"
        /*0030*/ 	.string	"Cuda compilation tools, release 13.0, V13.0.88"
        /*0030*/ 	.string	"Build cuda_13.0.r13.0/compiler.36424714_0"
        /*0030*/ 	.string	"-arch sm_100 -m 64 "



//--------------------- .note.nv.cuinfo           --------------------------
	.section	.note.nv.cuinfo,"",@"SHT_NOTE"
	.sectionflags	@"SHF_NOTE_NV_CUINFO"
        /*0018*/ 	.short	0x0002
        /*001a*/ 	.short	0x0064
        /*001c*/ 	.short	0x0082
	.zero		2


//--------------------- .nv.info                  --------------------------
	.section	.nv.info,"",@"SHT_CUDA_INFO"
	.align	4


	//----- nvinfo : EIATTR_REGCOUNT
	.align		4
        /*0000*/ 	.byte	0x04, 0x2f
        /*0002*/ 	.short	(.L_1 - .L_0)
	.align		4
.L_0:
        /*0004*/ 	.word	index@(_Z15vectorAddGlobalPfS_S_i)
        /*0008*/ 	.word	0x0000000c


	//----- nvinfo : EIATTR_FRAME_SIZE
	.align		4
.L_1:
        /*000c*/ 	.byte	0x04, 0x11
        /*000e*/ 	.short	(.L_3 - .L_2)
	.align		4
.L_2:
        /*0010*/ 	.word	index@(_Z15vectorAddGlobalPfS_S_i)
        /*0014*/ 	.word	0x00000000


	//----- nvinfo : EIATTR_REGCOUNT
	.align		4
.L_3:
        /*0018*/ 	.byte	0x04, 0x2f
        /*001a*/ 	.short	(.L_5 - .L_4)
	.align		4
.L_4:
        /*001c*/ 	.word	index@(_Z15vectorAddSharedPfS_S_i)
        /*0020*/ 	.word	0x00000010


	//----- nvinfo : EIATTR_FRAME_SIZE
	.align		4
.L_5:
        /*0024*/ 	.byte	0x04, 0x11
        /*0026*/ 	.short	(.L_7 - .L_6)
	.align		4
.L_6:
        /*0028*/ 	.word	index@(_Z15vectorAddSharedPfS_S_i)
        /*002c*/ 	.word	0x00000000


	//----- nvinfo : EIATTR_REGCOUNT
	.align		4
.L_7:
        /*0030*/ 	.byte	0x04, 0x2f
        /*0032*/ 	.short	(.L_9 - .L_8)
	.align		4
.L_8:
        /*0034*/ 	.word	index@(_Z17vectorAddRegisterPfS_S_i)
        /*0038*/ 	.word	0x0000000c


	//----- nvinfo : EIATTR_FRAME_SIZE
	.align		4
.L_9:
        /*003c*/ 	.byte	0x04, 0x11
        /*003e*/ 	.short	(.L_11 - .L_10)
	.align		4
.L_10:
        /*0040*/ 	.word	index@(_Z17vectorAddRegisterPfS_S_i)
        /*0044*/ 	.word	0x00000000


	//----- nvinfo : EIATTR_MIN_STACK_SIZE
	.align		4
.L_11:
        /*0048*/ 	.byte	0x04, 0x12
        /*004a*/ 	.short	(.L_13 - .L_12)
	.align		4
.L_12:
        /*004c*/ 	.word	index@(_Z17vectorAddRegisterPfS_S_i)
        /*0050*/ 	.word	0x00000000


	//----- nvinfo : EIATTR_MIN_STACK_SIZE
	.align		4
.L_13:
        /*0054*/ 	.byte	0x04, 0x12
        /*0056*/ 	.short	(.L_15 - .L_14)
	.align		4
.L_14:
        /*0058*/ 	.word	index@(_Z15vectorAddSharedPfS_S_i)
        /*005c*/ 	.word	0x00000000


	//----- nvinfo : EIATTR_MIN_STACK_SIZE
	.align		4
.L_15:
        /*0060*/ 	.byte	0x04, 0x12
        /*0062*/ 	.short	(.L_17 - .L_16)
	.align		4
.L_16:
        /*0064*/ 	.word	index@(_Z15vectorAddGlobalPfS_S_i)
        /*0068*/ 	.word	0x00000000
.L_17:


//--------------------- .nv.compat                --------------------------
	.section	.nv.compat,"",@"SHT_CUDA_COMPAT_INFO"
	.align	4
        /*0000*/ 	.byte	0x02, 0x09, 0x00, 0x00, 0x02, 0x02, 0x01, 0x00, 0x02, 0x05, 0x05, 0x00, 0x03, 0x07, 0x01, 0x01
        /*0010*/ 	.byte	0x02, 0x03, 0x00, 0x00, 0x02, 0x06, 0x01, 0x00, 0x04, 0x0b, 0x08, 0x00, 0x09, 0x00, 0x00, 0x00
        /*0020*/ 	.byte	0x00, 0x00, 0x00, 0x00


//--------------------- .nv.info._Z17vectorAddRegisterPfS_S_i --------------------------
	.section	.nv.info._Z17vectorAddRegisterPfS_S_i,"",@"SHT_CUDA_INFO"
	.sectionflags	@""
	.align	4


	//----- nvinfo : EIATTR_CUDA_API_VERSION
	.align		4
        /*0000*/ 	.byte	0x04, 0x37
        /*0002*/ 	.short	(.L_19 - .L_18)
.L_18:
        /*0004*/ 	.word	0x00000082


	//----- nvinfo : EIATTR_KPARAM_INFO
	.align		4
.L_19:
        /*0008*/ 	.byte	0x04, 0x17
        /*000a*/ 	.short	(.L_21 - .L_20)
.L_20:
        /*000c*/ 	.word	0x00000000
        /*0010*/ 	.short	0x0003
        /*0012*/ 	.short	0x0018
        /*0014*/ 	.byte	0x00, 0xf0, 0x11, 0x00


	//----- nvinfo : EIATTR_KPARAM_INFO
	.align		4
.L_21:
        /*0018*/ 	.byte	0x04, 0x17
        /*001a*/ 	.short	(.L_23 - .L_22)
.L_22:
        /*001c*/ 	.word	0x00000000
        /*0020*/ 	.short	0x0002
        /*0022*/ 	.short	0x0010
        /*0024*/ 	.byte	0x00, 0xf5, 0x21, 0x00


	//----- nvinfo : EIATTR_KPARAM_INFO
	.align		4
.L_23:
        /*0028*/ 	.byte	0x04, 0x17
        /*002a*/ 	.short	(.L_25 - .L_24)
.L_24:
        /*002c*/ 	.word	0x00000000
        /*0030*/ 	.short	0x0001
        /*0032*/ 	.short	0x0008
        /*0034*/ 	.byte	0x00, 0xf5, 0x21, 0x00


	//----- nvinfo : EIATTR_KPARAM_INFO
	.align		4
.L_25:
        /*0038*/ 	.byte	0x04, 0x17
        /*003a*/ 	.short	(.L_27 - .L_26)
.L_26:
        /*003c*/ 	.word	0x00000000
        /*0040*/ 	.short	0x0000
        /*0042*/ 	.short	0x0000
        /*0044*/ 	.byte	0x00, 0xf5, 0x21, 0x00


	//----- nvinfo : EIATTR_SPARSE_MMA_MASK
	.align		4
.L_27:
        /*0048*/ 	.byte	0x03, 0x50
        /*004a*/ 	.short	0x0000


	//----- nvinfo : EIATTR_MAXREG_COUNT
	.align		4
        /*004c*/ 	.byte	0x03, 0x1b
        /*004e*/ 	.short	0x00ff


	//----- nvinfo : EIATTR_MERCURY_ISA_VERSION
	.align		4
        /*0050*/ 	.byte	0x03, 0x5f
        /*0052*/ 	.short	0x0101


	//----- nvinfo : EIATTR_VRC_CTA_INIT_COUNT
	.align		4
        /*0054*/ 	.byte	0x02, 0x4a
	.zero		1
	.zero		1


	//----- nvinfo : EIATTR_EXIT_INSTR_OFFSETS
	.align		4
        /*0058*/ 	.byte	0x04, 0x1c
        /*005a*/ 	.short	(.L_29 - .L_28)


	//   ....[0]....
.L_28:
        /*005c*/ 	.word	0x00000070


	//   ....[1]....
        /*0060*/ 	.word	0x00000130


	//----- nvinfo : EIATTR_CBANK_PARAM_SIZE
	.align		4
.L_29:
        /*0064*/ 	.byte	0x03, 0x19
        /*0066*/ 	.short	0x001c


	//----- nvinfo : EIATTR_PARAM_CBANK
	.align		4
        /*0068*/ 	.byte	0x04, 0x0a
        /*006a*/ 	.short	(.L_31 - .L_30)
	.align		4
.L_30:
        /*006c*/ 	.word	index@(.nv.constant0._Z17vectorAddRegisterPfS_S_i)
        /*0070*/ 	.short	0x0380
        /*0072*/ 	.short	0x001c


	//----- nvinfo : EIATTR_SW_WAR
	.align		4
.L_31:
        /*0074*/ 	.byte	0x04, 0x36
        /*0076*/ 	.short	(.L_33 - .L_32)
.L_32:
        /*0078*/ 	.word	0x00000008
.L_33:


//--------------------- .nv.info._Z15vectorAddSharedPfS_S_i --------------------------
	.section	.nv.info._Z15vectorAddSharedPfS_S_i,"",@"SHT_CUDA_INFO"
	.sectionflags	@""
	.align	4


	//----- nvinfo : EIATTR_CUDA_API_VERSION
	.align		4
        /*0000*/ 	.byte	0x04, 0x37
        /*0002*/ 	.short	(.L_35 - .L_34)
.L_34:
        /*0004*/ 	.word	0x00000082


	//----- nvinfo : EIATTR_KPARAM_INFO
	.align		4
.L_35:
        /*0008*/ 	.byte	0x04, 0x17
        /*000a*/ 	.short	(.L_37 - .L_36)
.L_36:
        /*000c*/ 	.word	0x00000000
        /*0010*/ 	.short	0x0003
        /*0012*/ 	.short	0x0018
        /*0014*/ 	.byte	0x00, 0xf0, 0x11, 0x00


	//----- nvinfo : EIATTR_KPARAM_INFO
	.align		4
.L_37:
        /*0018*/ 	.byte	0x04, 0x17
        /*001a*/ 	.short	(.L_39 - .L_38)
.L_38:
        /*001c*/ 	.word	0x00000000
        /*0020*/ 	.short	0x0002
        /*0022*/ 	.short	0x0010
        /*0024*/ 	.byte	0x00, 0xf5, 0x21, 0x00


	//----- nvinfo : EIATTR_KPARAM_INFO
	.align		4
.L_39:
        /*0028*/ 	.byte	0x04, 0x17
        /*002a*/ 	.short	(.L_41 - .L_40)
.L_40:
        /*002c*/ 	.word	0x00000000
        /*0030*/ 	.short	0x0001
        /*0032*/ 	.short	0x0008
        /*0034*/ 	.byte	0x00, 0xf5, 0x21, 0x00


	//----- nvinfo : EIATTR_KPARAM_INFO
	.align		4
.L_41:
        /*0038*/ 	.byte	0x04, 0x17
        /*003a*/ 	.short	(.L_43 - .L_42)
.L_42:
        /*003c*/ 	.word	0x00000000
        /*0040*/ 	.short	0x0000
        /*0042*/ 	.short	0x0000
        /*0044*/ 	.byte	0x00, 0xf5, 0x21, 0x00


	//----- nvinfo : EIATTR_SPARSE_MMA_MASK
	.align		4
.L_43:
        /*0048*/ 	.byte	0x03, 0x50
        /*004a*/ 	.short	0x0000


	//----- nvinfo : EIATTR_MAXREG_COUNT
	.align		4
        /*004c*/ 	.byte	0x03, 0x1b
        /*004e*/ 	.short	0x00ff


	//----- nvinfo : EIATTR_NUM_BARRIERS
	.align		4
        /*0050*/ 	.byte	0x02, 0x4c
        /*0052*/ 	.byte	0x01
	.zero		1


	//----- nvinfo : EIATTR_MERCURY_ISA_VERSION
	.align		4
        /*0054*/ 	.byte	0x03, 0x5f
        /*0056*/ 	.short	0x0101


	//----- nvinfo : EIATTR_VRC_CTA_INIT_COUNT
	.align		4
        /*0058*/ 	.byte	0x02, 0x4a
	.zero		1
	.zero		1


	//----- nvinfo : EIATTR_EXIT_INSTR_OFFSETS
	.align		4
        /*005c*/ 	.byte	0x04, 0x1c
        /*005e*/ 	.short	(.L_45 - .L_44)


	//   ....[0]....
.L_44:
        /*0060*/ 	.word	0x00000070


	//   ....[1]....
        /*0064*/ 	.word	0x000001a0


	//----- nvinfo : EIATTR_CBANK_PARAM_SIZE
	.align		4
.L_45:
        /*0068*/ 	.byte	0x03, 0x19
        /*006a*/ 	.short	0x001c


	//----- nvinfo : EIATTR_PARAM_CBANK
	.align		4
        /*006c*/ 	.byte	0x04, 0x0a
        /*006e*/ 	.short	(.L_47 - .L_46)
	.align		4
.L_46:
        /*0070*/ 	.word	index@(.nv.constant0._Z15vectorAddSharedPfS_S_i)
        /*0074*/ 	.short	0x0380
        /*0076*/ 	.short	0x001c


	//----- nvinfo : EIATTR_SW_WAR
	.align		4
.L_47:
        /*0078*/ 	.byte	0x04, 0x36
        /*007a*/ 	.short	(.L_49 - .L_48)
.L_48:
        /*007c*/ 	.word	0x00000008
.L_49:


//--------------------- .nv.info._Z15vectorAddGlobalPfS_S_i --------------------------
	.section	.nv.info._Z15vectorAddGlobalPfS_S_i,"",@"SHT_CUDA_INFO"
	.sectionflags	@""
	.align	4


	//----- nvinfo : EIATTR_CUDA_API_VERSION
	.align		4
        /*0000*/ 	.byte	0x04, 0x37
        /*0002*/ 	.short	(.L_51 - .L_50)
.L_50:
        /*0004*/ 	.word	0x00000082


	//----- nvinfo : EIATTR_KPARAM_INFO
	.align		4
.L_51:
        /*0008*/ 	.byte	0x04, 0x17
        /*000a*/ 	.short	(.L_53 - .L_52)
.L_52:
        /*000c*/ 	.word	0x00000000
        /*0010*/ 	.short	0x0003
        /*0012*/ 	.short	0x0018
        /*0014*/ 	.byte	0x00, 0xf0, 0x11, 0x00


	//----- nvinfo : EIATTR_KPARAM_INFO
	.align		4
.L_53:
        /*0018*/ 	.byte	0x04, 0x17
        /*001a*/ 	.short	(.L_55 - .L_54)
.L_54:
        /*001c*/ 	.word	0x00000000
        /*0020*/ 	.short	0x0002
        /*0022*/ 	.short	0x0010
        /*0024*/ 	.byte	0x00, 0xf5, 0x21, 0x00


	//----- nvinfo : EIATTR_KPARAM_INFO
	.align		4
.L_55:
        /*0028*/ 	.byte	0x04, 0x17
        /*002a*/ 	.short	(.L_57 - .L_56)
.L_56:
        /*002c*/ 	.word	0x00000000
        /*0030*/ 	.short	0x0001
        /*0032*/ 	.short	0x0008
        /*0034*/ 	.byte	0x00, 0xf5, 0x21, 0x00


	//----- nvinfo : EIATTR_KPARAM_INFO
	.align		4
.L_57:
        /*0038*/ 	.byte	0x04, 0x17
        /*003a*/ 	.short	(.L_59 - .L_58)
.L_58:
        /*003c*/ 	.word	0x00000000
        /*0040*/ 	.short	0x0000
        /*0042*/ 	.short	0x0000
        /*0044*/ 	.byte	0x00, 0xf5, 0x21, 0x00


	//----- nvinfo : EIATTR_SPARSE_MMA_MASK
	.align		4
.L_59:
        /*0048*/ 	.byte	0x03, 0x50
        /*004a*/ 	.short	0x0000


	//----- nvinfo : EIATTR_MAXREG_COUNT
	.align		4
        /*004c*/ 	.byte	0x03, 0x1b
        /*004e*/ 	.short	0x00ff


	//----- nvinfo : EIATTR_MERCURY_ISA_VERSION
	.align		4
        /*0050*/ 	.byte	0x03, 0x5f
        /*0052*/ 	.short	0x0101


	//----- nvinfo : EIATTR_VRC_CTA_INIT_COUNT
	.align		4
        /*0054*/ 	.byte	0x02, 0x4a
	.zero		1
	.zero		1


	//----- nvinfo : EIATTR_EXIT_INSTR_OFFSETS
	.align		4
        /*0058*/ 	.byte	0x04, 0x1c
        /*005a*/ 	.short	(.L_61 - .L_60)


	//   ....[0]....
.L_60:
        /*005c*/ 	.word	0x00000070


	//   ....[1]....
        /*0060*/ 	.word	0x00000130


	//----- nvinfo : EIATTR_CBANK_PARAM_SIZE
	.align		4
.L_61:
        /*0064*/ 	.byte	0x03, 0x19
        /*0066*/ 	.short	0x001c


	//----- nvinfo : EIATTR_PARAM_CBANK
	.align		4
        /*0068*/ 	.byte	0x04, 0x0a
        /*006a*/ 	.short	(.L_63 - .L_62)
	.align		4
.L_62:
        /*006c*/ 	.word	index@(.nv.constant0._Z15vectorAddGlobalPfS_S_i)
        /*0070*/ 	.short	0x0380
        /*0072*/ 	.short	0x001c


	//----- nvinfo : EIATTR_SW_WAR
	.align		4
.L_63:
        /*0074*/ 	.byte	0x04, 0x36
        /*0076*/ 	.short	(.L_65 - .L_64)
.L_64:
        /*0078*/ 	.word	0x00000008
.L_65:


//--------------------- .nv.callgraph             --------------------------
	.section	.nv.callgraph,"",@"SHT_CUDA_CALLGRAPH"
	.align	4
	.sectionentsize	8
	.align		4
        /*0000*/ 	.word	0x00000000
	.align		4
        /*0004*/ 	.word	0xffffffff
	.align		4
        /*0008*/ 	.word	0x00000000
	.align		4
        /*000c*/ 	.word	0xfffffffe
	.align		4
        /*0010*/ 	.word	0x00000000
	.align		4
        /*0014*/ 	.word	0xfffffffd
	.align		4
        /*0018*/ 	.word	0x00000000
	.align		4
        /*001c*/ 	.word	0xfffffffc


//--------------------- .text._Z17vectorAddRegisterPfS_S_i --------------------------
	.section	.text._Z17vectorAddRegisterPfS_S_i,"ax",@progbits
	.align	128
        .global         _Z17vectorAddRegisterPfS_S_i
        .type           _Z17vectorAddRegisterPfS_S_i,@function
        .size           _Z17vectorAddRegisterPfS_S_i,(.L_x_3 - _Z17vectorAddRegisterPfS_S_i)
        .other          _Z17vectorAddRegisterPfS_S_i,@"STO_CUDA_ENTRY STV_DEFAULT"
_Z17vectorAddRegisterPfS_S_i:
.text._Z17vectorAddRegisterPfS_S_i:
[----:B------:R-:W-:Y:S01]  /*0000*/  LDC R1, c[0x0][0x37c] ;  /* 0x0000df00ff017b82 */ /* 0x000fe20000000800 */
[----:B------:R-:W0:Y:S07]  /*0010*/  S2R R0, SR_TID.X ;  /* 0x0000000000007919 */ /* 0x000e2e0000002100 */
[----:B------:R-:W0:Y:S01]  /*0020*/  S2UR UR4, SR_CTAID.X ;  /* 0x00000000000479c3 */ /* 0x000e220000002500 */
[----:B------:R-:W1:Y:S07]  /*0030*/  LDCU UR5, c[0x0][0x398] ;  /* 0x00007300ff0577ac */ /* 0x000e6e0008000800 */
[----:B------:R-:W0:Y:S02]  /*0040*/  LDC R9, c[0x0][0x360] ;  /* 0x0000d800ff097b82 */ /* 0x000e240000000800 */
[----:B0-----:R-:W-:-:S05]  /*0050*/  IMAD R9, R9, UR4, R0 ;  /* 0x0000000409097c24 */ /* 0x001fca000f8e0200 */
[----:B-1----:R-:W-:-:S13]  /*0060*/  ISETP.GE.AND P0, PT, R9, UR5, PT ;  /* 0x0000000509007c0c */ /* 0x002fda000bf06270 */
[----:B------:R-:W-:Y:S05]  /*0070*/  @P0 EXIT ;  /* 0x000000000000094d */ /* 0x000fea0003800000 */
[----:B------:R-:W0:Y:S01]  /*0080*/  LDC.64 R2, c[0x0][0x380] ;  /* 0x0000e000ff027b82 */ /* 0x000e220000000a00 */
[----:B------:R-:W1:Y:S07]  /*0090*/  LDCU.64 UR4, c[0x0][0x358] ;  /* 0x00006b00ff0477ac */ /* 0x000e6e0008000a00 */
[----:B------:R-:W2:Y:S08]  /*00a0*/  LDC.64 R4, c[0x0][0x388] ;  /* 0x0000e200ff047b82 */ /* 0x000eb00000000a00 */
[----:B------:R-:W3:Y:S01]  /*00b0*/  LDC.64 R6, c[0x0][0x390] ;  /* 0x0000e400ff067b82 */ /* 0x000ee20000000a00 */
[----:B0-----:R-:W-:-:S06]  /*00c0*/  IMAD.WIDE R2, R9, 0x4, R2 ;  /* 0x0000000409027825 */ /* 0x001fcc00078e0202 */
[----:B-1----:R-:W4:Y:S01]  /*00d0*/  LDG.E R2, desc[UR4][R2.64] ;  /* 0x0000000402027981 */ /* 0x002f22000c1e1900 */
[----:B--2---:R-:W-:-:S06]  /*00e0*/  IMAD.WIDE R4, R9, 0x4, R4 ;  /* 0x0000000409047825 */ /* 0x004fcc00078e0204 */
[----:B------:R-:W4:Y:S01]  /*00f0*/  LDG.E R5, desc[UR4][R4.64] ;  /* 0x0000000404057981 */ /* 0x000f22000c1e1900 */
[----:B---3--:R-:W-:-:S04]  /*0100*/  IMAD.WIDE R6, R9, 0x4, R6 ;  /* 0x0000000409067825 */ /* 0x008fc800078e0206 */
[----:B----4-:R-:W-:-:S05]  /*0110*/  FADD R9, R2, R5 ;  /* 0x0000000502097221 */ /* 0x010fca0000000000 */
[----:B------:R-:W-:Y:S01]  /*0120*/  STG.E desc[UR4][R6.64], R9 ;  /* 0x0000000906007986 */ /* 0x000fe2000c101904 */
[----:B------:R-:W-:Y:S05]  /*0130*/  EXIT ;  /* 0x000000000000794d */ /* 0x000fea0003800000 */
.L_x_0:
[----:B------:R-:W-:-:S00]  /*0140*/  BRA `(.L_x_0) ;  /* 0xfffffffc00fc7947 */ /* 0x000fc0000383ffff */
[----:B------:R-:W-:-:S00]  /*0150*/  NOP ;  /* 0x0000000000007918 */ /* 0x000fc00000000000 */
        /* <DEDUP_REMOVED lines=10> */
.L_x_3:


//--------------------- .text._Z15vectorAddSharedPfS_S_i --------------------------
	.section	.text._Z15vectorAddSharedPfS_S_i,"ax",@progbits
	.align	128
        .global         _Z15vectorAddSharedPfS_S_i
        .type           _Z15vectorAddSharedPfS_S_i,@function
        .size           _Z15vectorAddSharedPfS_S_i,(.L_x_4 - _Z15vectorAddSharedPfS_S_i)
        .other          _Z15vectorAddSharedPfS_S_i,@"STO_CUDA_ENTRY STV_DEFAULT"
_Z15vectorAddSharedPfS_S_i:
.text._Z15vectorAddSharedPfS_S_i:
        /* <DEDUP_REMOVED lines=11> */
[----:B------:R-:W3:Y:S01]  /*00b0*/  S2UR UR5, SR_CgaCtaId ;  /* 0x00000000000579c3 */ /* 0x000ee20000008800 */
[----:B0-----:R-:W-:Y:S01]  /*00c0*/  IMAD.WIDE R2, R9, 0x4, R2 ;  /* 0x0000000409027825 */ /* 0x001fe200078e0202 */
[----:B------:R-:W-:-:S06]  /*00d0*/  UMOV UR4, 0x400 ;  /* 0x0000040000047882 */ /* 0x000fcc0000000000 */
[----:B------:R-:W0:Y:S01]  /*00e0*/  LDC.64 R6, c[0x0][0x390] ;  /* 0x0000e400ff067b82 */ /* 0x000e220000000a00 */
[----:B-1----:R-:W4:Y:S01]  /*00f0*/  LDG.E R2, desc[UR6][R2.64] ;  /* 0x0000000602027981 */ /* 0x002f22000c1e1900 */
[----:B--2---:R-:W-:-:S06]  /*0100*/  IMAD.WIDE R4, R9, 0x4, R4 ;  /* 0x0000000409047825 */ /* 0x004fcc00078e0204 */
[----:B------:R-:W4:Y:S01]  /*0110*/  LDG.E R5, desc[UR6][R4.64] ;  /* 0x0000000604057981 */ /* 0x000f22000c1e1900 */
[----:B---3--:R-:W-:-:S06]  /*0120*/  ULEA UR4, UR5, UR4, 0x18 ;  /* 0x0000000405047291 */ /* 0x008fcc000f8ec0ff */
[----:B------:R-:W-:Y:S01]  /*0130*/  LEA R11, R0, UR4, 0x2 ;  /* 0x00000004000b7c11 */ /* 0x000fe2000f8e10ff */
[----:B----4-:R-:W-:-:S05]  /*0140*/  FADD R0, R2, R5 ;  /* 0x0000000502007221 */ /* 0x010fca0000000000 */
[----:B------:R-:W-:Y:S01]  /*0150*/  STS [R11], R0 ;  /* 0x000000000b007388 */ /* 0x000fe20000000800 */
[----:B------:R-:W-:Y:S06]  /*0160*/  BAR.SYNC.DEFER_BLOCKING 0x0 ;  /* 0x0000000000007b1d */ /* 0x000fec0000010000 */
[----:B------:R-:W1:Y:S01]  /*0170*/  LDS R13, [R11] ;  /* 0x000000000b0d7984 */ /* 0x000e620000000800 */
[----:B0-----:R-:W-:-:S05]  /*0180*/  IMAD.WIDE R2, R9, 0x4, R6 ;  /* 0x0000000409027825 */ /* 0x001fca00078e0206 */
[----:B-1----:R-:W-:Y:S01]  /*0190*/  STG.E desc[UR6][R2.64], R13 ;  /* 0x0000000d02007986 */ /* 0x002fe2000c101906 */
[----:B------:R-:W-:Y:S05]  /*01a0*/  EXIT ;  /* 0x000000000000794d */ /* 0x000fea0003800000 */
.L_x_1:
        /* <DEDUP_REMOVED lines=13> */
.L_x_4:


//--------------------- .text._Z15vectorAddGlobalPfS_S_i --------------------------
	.section	.text._Z15vectorAddGlobalPfS_S_i,"ax",@progbits
	.align	128
        .global         _Z15vectorAddGlobalPfS_S_i
        .type           _Z15vectorAddGlobalPfS_S_i,@function
        .size           _Z15vectorAddGlobalPfS_S_i,(.L_x_5 - _Z15vectorAddGlobalPfS_S_i)
        .other          _Z15vectorAddGlobalPfS_S_i,@"STO_CUDA_ENTRY STV_DEFAULT"
_Z15vectorAddGlobalPfS_S_i:
.text._Z15vectorAddGlobalPfS_S_i:
        /* <DEDUP_REMOVED lines=20> */
.L_x_2:
        /* <DEDUP_REMOVED lines=12> */
.L_x_5:


//--------------------- .nv.shared._Z17vectorAddRegisterPfS_S_i --------------------------
	.section	.nv.shared._Z17vectorAddRegisterPfS_S_i,"aw",@nobits
	.sectionflags	@""
	.align	16
	.zero		1024


//--------------------- .nv.shared.reserved.0     --------------------------
	.section	.nv.shared.reserved.0,"aw",@nobits
	.weak		__nv_reservedSMEM_offset_0_alias
	.size		__nv_reservedSMEM_offset_0_alias, 0, 64
	.other		__nv_reservedSMEM_offset_0_alias,@"STO_CUDA_RESERVED_SHARED STV_DEFAULT"
__nv_reservedSMEM_offset_0_alias:
	.zero		0
	.zero		64


//--------------------- .nv.shared._Z15vectorAddSharedPfS_S_i --------------------------
	.section	.nv.shared._Z15vectorAddSharedPfS_S_i,"aw",@nobits
	.sectionflags	@""
	.align	16
	.zero		1024


//--------------------- .nv.shared._Z15vectorAddGlobalPfS_S_i --------------------------
	.section	.nv.shared._Z15vectorAddGlobalPfS_S_i,"aw",@nobits
	.sectionflags	@""
	.align	16
	.zero		1024


//--------------------- .nv.constant0._Z17vectorAddRegisterPfS_S_i --------------------------
	.section	.nv.constant0._Z17vectorAddRegisterPfS_S_i,"a",@progbits
	.sectionflags	@""
	.align	4
.nv.constant0._Z17vectorAddRegisterPfS_S_i:
	.zero		924


//--------------------- .nv.constant0._Z15vectorAddSharedPfS_S_i --------------------------
	.section	.nv.constant0._Z15vectorAddSharedPfS_S_i,"a",@progbits
	.sectionflags	@""
	.align	4
.nv.constant0._Z15vectorAddSharedPfS_S_i:
	.zero		924


//--------------------- .nv.constant0._Z15vectorAddGlobalPfS_S_i --------------------------
	.section	.nv.constant0._Z15vectorAddGlobalPfS_S_i,"a",@progbits
	.sectionflags	@""
	.align	4
.nv.constant0._Z15vectorAddGlobalPfS_S_i:
	.zero		924


//--------------------- SYMBOLS --------------------------

	.type		.nv.reservedSmem.offset0,@object
	.size		.nv.reservedSmem.offset0,0x4
	.type		.nv.reservedSmem.cap,@object
	.size		.nv.reservedSmem.cap,0x4
